//
// Generated by NVIDIA NVVM Compiler
//
// Compiler Build ID: CL-36424714
// Cuda compilation tools, release 13.0, V13.0.88
// Based on NVVM 20.0.0
//

.version 9.0
.target sm_100
.address_size 64

	// .globl	addEBEProductKernel

.visible .entry addEBEProductKernel(
	.param .u32 addEBEProductKernel_param_0,
	.param .u64 .ptr .align 1 addEBEProductKernel_param_1,
	.param .u32 addEBEProductKernel_param_2,
	.param .u32 addEBEProductKernel_param_3,
	.param .u32 addEBEProductKernel_param_4,
	.param .f32 addEBEProductKernel_param_5,
	.param .u64 .ptr .align 1 addEBEProductKernel_param_6,
	.param .u32 addEBEProductKernel_param_7,
	.param .u64 .ptr .align 1 addEBEProductKernel_param_8,
	.param .u32 addEBEProductKernel_param_9,
	.param .f32 addEBEProductKernel_param_10
)
{
	.reg .pred 	%p<2>;
	.reg .b32 	%r<20>;
	.reg .b32 	%f<9>;
	.reg .b64 	%rd<13>;

	ld.param.u32 	%r7, [addEBEProductKernel_param_0];
	ld.param.u64 	%rd1, [addEBEProductKernel_param_1];
	ld.param.u32 	%r2, [addEBEProductKernel_param_2];
	ld.param.u32 	%r3, [addEBEProductKernel_param_3];
	ld.param.u32 	%r4, [addEBEProductKernel_param_4];
	ld.param.f32 	%f1, [addEBEProductKernel_param_5];
	ld.param.u64 	%rd2, [addEBEProductKernel_param_6];
	ld.param.u32 	%r5, [addEBEProductKernel_param_7];
	ld.param.u64 	%rd3, [addEBEProductKernel_param_8];
	ld.param.u32 	%r6, [addEBEProductKernel_param_9];
	ld.param.f32 	%f2, [addEBEProductKernel_param_10];
	mov.u32 	%r8, %ctaid.x;
	mov.u32 	%r9, %ntid.x;
	mov.u32 	%r10, %tid.x;
	mad.lo.s32 	%r1, %r8, %r9, %r10;
	setp.ge.s32 	%p1, %r1, %r7;
	@%p1 bra 	$L__BB0_2;
	cvta.to.global.u64 	%rd4, %rd1;
	cvta.to.global.u64 	%rd5, %rd2;
	cvta.to.global.u64 	%rd6, %rd3;
	div.s32 	%r11, %r1, %r4;
	mul.lo.s32 	%r12, %r11, %r4;
	sub.s32 	%r13, %r1, %r12;
	div.s32 	%r14, %r1, %r3;
	mul.lo.s32 	%r15, %r14, %r3;
	sub.s32 	%r16, %r1, %r15;
	mad.lo.s32 	%r17, %r14, %r2, %r16;
	mul.wide.s32 	%rd7, %r17, 4;
	add.s64 	%rd8, %rd4, %rd7;
	ld.global.f32 	%f3, [%rd8];
	mad.lo.s32 	%r18, %r11, %r5, %r13;
	mul.wide.s32 	%rd9, %r18, 4;
	add.s64 	%rd10, %rd5, %rd9;
	ld.global.f32 	%f4, [%rd10];
	mul.f32 	%f5, %f1, %f4;
	mad.lo.s32 	%r19, %r11, %r6, %r13;
	mul.wide.s32 	%rd11, %r19, 4;
	add.s64 	%rd12, %rd6, %rd11;
	ld.global.f32 	%f6, [%rd12];
	mul.f32 	%f7, %f5, %f6;
	fma.rn.f32 	%f8, %f2, %f3, %f7;
	st.global.f32 	[%rd8], %f8;
$L__BB0_2:
	ret;

}


// ===== COMPILED SASS (sm_100) =====

	.target	sm_100

	.elftype	@"ET_EXEC"


//--------------------- .note.nv.tkinfo           --------------------------
	.section	.note.nv.tkinfo,"",@"SHT_NOTE"
	.sectionflags	@"SHF_NOTE_NV_TKINFO"
	.tkinfo
        /*0018*/ 	.word	0x00000002
        /*0030*/ 	.string	""
        /*0030*/ 	.string	"ptxas"
        /*0030*/ 	.string	"Cuda compilation tools, release 13.0, V13.0.88"
        /*0030*/ 	.string	"Build cuda_13.0.r13.0/compiler.36424714_0"
        /*0030*/ 	.string	"-arch sm_100 -m 64 "



//--------------------- .note.nv.cuinfo           --------------------------
	.section	.note.nv.cuinfo,"",@"SHT_NOTE"
	.sectionflags	@"SHF_NOTE_NV_CUINFO"
        /*0018*/ 	.short	0x0002
        /*001a*/ 	.short	0x0064
        /*001c*/ 	.short	0x0082
	.zero		2


//--------------------- .nv.info                  --------------------------
	.section	.nv.info,"",@"SHT_CUDA_INFO"
	.align	4


	//----- nvinfo : EIATTR_REGCOUNT
	.align		4
        /*0000*/ 	.byte	0x04, 0x2f
        /*0002*/ 	.short	(.L_1 - .L_0)
	.align		4
.L_0:
        /*0004*/ 	.word	index@(addEBEProductKernel)
        /*0008*/ 	.word	0x00000010


	//----- nvinfo : EIATTR_FRAME_SIZE
	.align		4
.L_1:
        /*000c*/ 	.byte	0x04, 0x11
        /*000e*/ 	.short	(.L_3 - .L_2)
	.align		4
.L_2:
        /*0010*/ 	.word	index@(addEBEProductKernel)
        /*0014*/ 	.word	0x00000000


	//----- nvinfo : EIATTR_MIN_STACK_SIZE
	.align		4
.L_3:
        /*0018*/ 	.byte	0x04, 0x12
        /*001a*/ 	.short	(.L_5 - .L_4)
	.align		4
.L_4:
        /*001c*/ 	.word	index@(addEBEProductKernel)
        /*0020*/ 	.word	0x00000000
.L_5:


//--------------------- .nv.compat                --------------------------
	.section	.nv.compat,"",@"SHT_CUDA_COMPAT_INFO"
	.align	4
        /*0000*/ 	.byte	0x02, 0x09, 0x00, 0x00, 0x02, 0x02, 0x01, 0x00, 0x02, 0x05, 0x05, 0x00, 0x03, 0x07, 0x01, 0x01
        /*0010*/ 	.byte	0x02, 0x03, 0x00, 0x00, 0x02, 0x06, 0x01, 0x00, 0x04, 0x0b, 0x08, 0x00, 0x09, 0x00, 0x00, 0x00
        /*0020*/ 	.byte	0x00, 0x00, 0x00, 0x00


//--------------------- .nv.info.addEBEProductKernel --------------------------
	.section	.nv.info.addEBEProductKernel,"",@"SHT_CUDA_INFO"
	.sectionflags	@""
	.align	4


	//----- nvinfo : EIATTR_CUDA_API_VERSION
	.align		4
        /*0000*/ 	.byte	0x04, 0x37
        /*0002*/ 	.short	(.L_7 - .L_6)
.L_6:
        /*0004*/ 	.word	0x00000082


	//----- nvinfo : EIATTR_KPARAM_INFO
	.align		4
.L_7:
        /*0008*/ 	.byte	0x04, 0x17
        /*000a*/ 	.short	(.L_9 - .L_8)
.L_8:
        /*000c*/ 	.word	0x00000000
        /*0010*/ 	.short	0x000a
        /*0012*/ 	.short	0x003c
        /*0014*/ 	.byte	0x00, 0xf0, 0x11, 0x00


	//----- nvinfo : EIATTR_KPARAM_INFO
	.align		4
.L_9:
        /*0018*/ 	.byte	0x04, 0x17
        /*001a*/ 	.short	(.L_11 - .L_10)
.L_10:
        /*001c*/ 	.word	0x00000000
        /*0020*/ 	.short	0x0009
        /*0022*/ 	.short	0x0038
        /*0024*/ 	.byte	0x00, 0xf0, 0x11, 0x00


	//----- nvinfo : EIATTR_KPARAM_INFO
	.align		4
.L_11:
        /*0028*/ 	.byte	0x04, 0x17
        /*002a*/ 	.short	(.L_13 - .L_12)
.L_12:
        /*002c*/ 	.word	0x00000000
        /*0030*/ 	.short	0x0008
        /*0032*/ 	.short	0x0030
        /*0034*/ 	.byte	0x00, 0xf5, 0x21, 0x00


	//----- nvinfo : EIATTR_KPARAM_INFO
	.align		4
.L_13:
        /*0038*/ 	.byte	0x04, 0x17
        /*003a*/ 	.short	(.L_15 - .L_14)
.L_14:
        /*003c*/ 	.word	0x00000000
        /*0040*/ 	.short	0x0007
        /*0042*/ 	.short	0x0028
        /*0044*/ 	.byte	0x00, 0xf0, 0x11, 0x00


	//----- nvinfo : EIATTR_KPARAM_INFO
	.align		4
.L_15:
        /*0048*/ 	.byte	0x04, 0x17
        /*004a*/ 	.short	(.L_17 - .L_16)
.L_16:
        /*004c*/ 	.word	0x00000000
        /*0050*/ 	.short	0x0006
        /*0052*/ 	.short	0x0020
        /*0054*/ 	.byte	0x00, 0xf5, 0x21, 0x00


	//----- nvinfo : EIATTR_KPARAM_INFO
	.align		4
.L_17:
        /*0058*/ 	.byte	0x04, 0x17
        /*005a*/ 	.short	(.L_19 - .L_18)
.L_18:
        /*005c*/ 	.word	0x00000000
        /*0060*/ 	.short	0x0005
        /*0062*/ 	.short	0x001c
        /*0064*/ 	.byte	0x00, 0xf0, 0x11, 0x00


	//----- nvinfo : EIATTR_KPARAM_INFO
	.align		4
.L_19:
        /*0068*/ 	.byte	0x04, 0x17
        /*006a*/ 	.short	(.L_21 - .L_20)
.L_20:
        /*006c*/ 	.word	0x00000000
        /*0070*/ 	.short	0x0004
        /*0072*/ 	.short	0x0018
        /*0074*/ 	.byte	0x00, 0xf0, 0x11, 0x00


	//----- nvinfo : EIATTR_KPARAM_INFO
	.align		4
.L_21:
        /*0078*/ 	.byte	0x04, 0x17
        /*007a*/ 	.short	(.L_23 - .L_22)
.L_22:
        /*007c*/ 	.word	0x00000000
        /*0080*/ 	.short	0x0003
        /*0082*/ 	.short	0x0014
        /*0084*/ 	.byte	0x00, 0xf0, 0x11, 0x00


	//----- nvinfo : EIATTR_KPARAM_INFO
	.align		4
.L_23:
        /*0088*/ 	.byte	0x04, 0x17
        /*008a*/ 	.short	(.L_25 - .L_24)
.L_24:
        /*008c*/ 	.word	0x00000000
        /*0090*/ 	.short	0x0002
        /*0092*/ 	.short	0x0010
        /*0094*/ 	.byte	0x00, 0xf0, 0x11, 0x00


	//----- nvinfo : EIATTR_KPARAM_INFO
	.align		4
.L_25:
        /*0098*/ 	.byte	0x04, 0x17
        /*009a*/ 	.short	(.L_27 - .L_26)
.L_26:
        /*009c*/ 	.word	0x00000000
        /*00a0*/ 	.short	0x0001
        /*00a2*/ 	.short	0x0008
        /*00a4*/ 	.byte	0x00, 0xf5, 0x21, 0x00


	//----- nvinfo : EIATTR_KPARAM_INFO
	.align		4
.L_27:
        /*00a8*/ 	.byte	0x04, 0x17
        /*00aa*/ 	.short	(.L_29 - .L_28)
.L_28:
        /*00ac*/ 	.word	0x00000000
        /*00b0*/ 	.short	0x0000
        /*00b2*/ 	.short	0x0000
        /*00b4*/ 	.byte	0x00, 0xf0, 0x11, 0x00


	//----- nvinfo : EIATTR_SPARSE_MMA_MASK
	.align		4
.L_29:
        /*00b8*/ 	.byte	0x03, 0x50
        /*00ba*/ 	.short	0x0000


	//----- nvinfo : EIATTR_MAXREG_COUNT
	.align		4
        /*00bc*/ 	.byte	0x03, 0x1b
        /*00be*/ 	.short	0x00ff


	//----- nvinfo : EIATTR_MERCURY_ISA_VERSION
	.align		4
        /*00c0*/ 	.byte	0x03, 0x5f
        /*00c2*/ 	.short	0x0101


	//----- nvinfo : EIATTR_VRC_CTA_INIT_COUNT
	.align		4
        /*00c4*/ 	.byte	0x02, 0x4a
	.zero		1
	.zero		1


	//----- nvinfo : EIATTR_EXIT_INSTR_OFFSETS
	.align		4
        /*00c8*/ 	.byte	0x04, 0x1c
        /*00ca*/ 	.short	(.L_31 - .L_30)


	//   ....[0]....
.L_30:
        /*00cc*/ 	.word	0x00000070


	//   ....[1]....
        /*00d0*/ 	.word	0x00000510


	//----- nvinfo : EIATTR_CBANK_PARAM_SIZE
	.align		4
.L_31:
        /*00d4*/ 	.byte	0x03, 0x19
        /*00d6*/ 	.short	0x0040


	//----- nvinfo : EIATTR_PARAM_CBANK
	.align		4
        /*00d8*/ 	.byte	0x04, 0x0a
        /*00da*/ 	.short	(.L_33 - .L_32)
	.align		4
.L_32:
        /*00dc*/ 	.word	index@(.nv.constant0.addEBEProductKernel)
        /*00e0*/ 	.short	0x0380
        /*00e2*/ 	.short	0x0040


	//----- nvinfo : EIATTR_SW_WAR
	.align		4
.L_33:
        /*00e4*/ 	.byte	0x04, 0x36
        /*00e6*/ 	.short	(.L_35 - .L_34)
.L_34:
        /*00e8*/ 	.word	0x00000008
.L_35:


//--------------------- .nv.callgraph             --------------------------
	.section	.nv.callgraph,"",@"SHT_CUDA_CALLGRAPH"
	.align	4
	.sectionentsize	8
	.align		4
        /*0000*/ 	.word	0x00000000
	.align		4
        /*0004*/ 	.word	0xffffffff
	.align		4
        /*0008*/ 	.word	0x00000000
	.align		4
        /*000c*/ 	.word	0xfffffffe
	.align		4
        /*0010*/ 	.word	0x00000000
	.align		4
        /*0014*/ 	.word	0xfffffffd
	.align		4
        /*0018*/ 	.word	0x00000000
	.align		4
        /*001c*/ 	.word	0xfffffffc


//--------------------- .text.addEBEProductKernel --------------------------
	.section	.text.addEBEProductKernel,"ax",@progbits
	.align	128
        .global         addEBEProductKernel
        .type           addEBEProductKernel,@function
        .size           addEBEProductKernel,(.L_x_1 - addEBEProductKernel)
        .other          addEBEProductKernel,@"STO_CUDA_ENTRY STV_DEFAULT"
addEBEProductKernel:
.text.addEBEProductKernel:
[----:B------:R-:W-:Y:S01]  /*0000*/  LDC R1, c[0x0][0x37c] ;  /* 0x0000df00ff017b82 */ /* 0x000fe20000000800 */
[----:B------:R-:W0:Y:S07]  /*0010*/  S2R R0, SR_TID.X ;  /* 0x0000000000007919 */ /* 0x000e2e0000002100 */
[----:B------:R-:W0:Y:S01]  /*0020*/  S2UR UR4, SR_CTAID.X ;  /* 0x00000000000479c3 */ /* 0x000e220000002500 */
[----:B------:R-:W1:Y:S07]  /*0030*/  LDCU UR5, c[0x0][0x380] ;  /* 0x00007000ff0577ac */ /* 0x000e6e0008000800 */
[----:B------:R-:W0:Y:S02]  /*0040*/  LDC R3, c[0x0][0x360] ;  /* 0x0000d800ff037b82 */ /* 0x000e240000000800 */
[----:B0-----:R-:W-:-:S05]  /*0050*/  IMAD R3, R3, UR4, R0 ;  /* 0x0000000403037c24 */ /* 0x001fca000f8e0200 */
[----:B-1----:R-:W-:-:S13]  /*0060*/  ISETP.GE.AND P0, PT, R3, UR5, PT ;  /* 0x0000000503007c0c */ /* 0x002fda000bf06270 */
[----:B------:R-:W-:Y:S05]  /*0070*/  @P0 EXIT ;  /* 0x000000000000094d */ /* 0x000fea0003800000 */
[----:B------:R-:W0:Y:S01]  /*0080*/  LDC R2, c[0x0][0x398] ;  /* 0x0000e600ff027b82 */ /* 0x000e220000000800 */
[----:B------:R-:W1:Y:S01]  /*0090*/  LDCU UR7, c[0x0][0x3a8] ;  /* 0x00007500ff0777ac */ /* 0x000e620008000800 */
[----:B------:R-:W2:Y:S06]  /*00a0*/  LDCU.64 UR8, c[0x0][0x3b8] ;  /* 0x00007700ff0877ac */ /* 0x000eac0008000a00 */
[----:B------:R-:W3:Y:S01]  /*00b0*/  LDC R0, c[0x0][0x394] ;  /* 0x0000e500ff007b82 */ /* 0x000ee20000000800 */
[----:B------:R-:W4:Y:S01]  /*00c0*/  LDCU UR6, c[0x0][0x390] ;  /* 0x00007200ff0677ac */ /* 0x000f220008000800 */
[----:B------:R-:W5:Y:S01]  /*00d0*/  LDCU.64 UR4, c[0x0][0x358] ;  /* 0x00006b00ff0477ac */ /* 0x000f620008000a00 */
[----:B0-----:R-:W-:-:S02]  /*00e0*/  IABS R4, R2 ;  /* 0x0000000200047213 */ /* 0x001fc40000000000 */
[----:B------:R-:W-:Y:S02]  /*00f0*/  ISETP.NE.AND P1, PT, R2, RZ, PT ;  /* 0x000000ff0200720c */ /* 0x000fe40003f25270 */
[----:B------:R-:W0:Y:S01]  /*0100*/  I2F.RP R10, R4 ;  /* 0x00000004000a7306 */ /* 0x000e220000209400 */
[----:B---3--:R-:W-:-:S07]  /*0110*/  IABS R5, R0 ;  /* 0x0000000000057213 */ /* 0x008fce0000000000 */
[----:B------:R-:W3:Y:S08]  /*0120*/  I2F.RP R11, R5 ;  /* 0x00000005000b7306 */ /* 0x000ef00000209400 */
[----:B0-----:R-:W0:Y:S08]  /*0130*/  MUFU.RCP R10, R10 ;  /* 0x0000000a000a7308 */ /* 0x001e300000001000 */
[----:B---3--:R-:W3:Y:S01]  /*0140*/  MUFU.RCP R11, R11 ;  /* 0x0000000b000b7308 */ /* 0x008ee20000001000 */
[----:B0-----:R-:W-:-:S07]  /*0150*/  IADD3 R6, PT, PT, R10, 0xffffffe, RZ ;  /* 0x0ffffffe0a067810 */ /* 0x001fce0007ffe0ff */
[----:B------:R0:W1:Y:S01]  /*0160*/  F2I.FTZ.U32.TRUNC.NTZ R7, R6 ;  /* 0x0000000600077305 */ /* 0x000062000021f000 */
[----:B---3--:R-:W-:Y:S01]  /*0170*/  VIADD R8, R11, 0xffffffe ;  /* 0x0ffffffe0b087836 */ /* 0x008fe20000000000 */
[----:B------:R-:W-:-:S06]  /*0180*/  IABS R11, R3 ;  /* 0x00000003000b7213 */ /* 0x000fcc0000000000 */
[----:B------:R3:W2:Y:S01]  /*0190*/  F2I.FTZ.U32.TRUNC.NTZ R9, R8 ;  /* 0x0000000800097305 */ /* 0x0006a2000021f000 */
[----:B0-----:R-:W-:Y:S01]  /*01a0*/  HFMA2 R6, -RZ, RZ, 0, 0 ;  /* 0x00000000ff067431 */ /* 0x001fe200000001ff */
[----:B-1----:R-:W-:Y:S01]  /*01b0*/  IADD3 R13, PT, PT, RZ, -R7, RZ ;  /* 0x80000007ff0d7210 */ /* 0x002fe20007ffe0ff */
[----:B---3--:R-:W-:-:S04]  /*01c0*/  IMAD.MOV.U32 R8, RZ, RZ, RZ ;  /* 0x000000ffff087224 */ /* 0x008fc800078e00ff */
[----:B------:R-:W-:Y:S02]  /*01d0*/  IMAD R13, R13, R4, RZ ;  /* 0x000000040d0d7224 */ /* 0x000fe400078e02ff */
[----:B--2---:R-:W-:Y:S02]  /*01e0*/  IMAD.MOV R12, RZ, RZ, -R9 ;  /* 0x000000ffff0c7224 */ /* 0x004fe400078e0a09 */
[----:B------:R-:W-:-:S04]  /*01f0*/  IMAD.HI.U32 R6, R7, R13, R6 ;  /* 0x0000000d07067227 */ /* 0x000fc800078e0006 */
[----:B------:R-:W-:Y:S02]  /*0200*/  IMAD R7, R12, R5, RZ ;  /* 0x000000050c077224 */ /* 0x000fe400078e02ff */
[----:B------:R-:W-:-:S04]  /*0210*/  IMAD.HI.U32 R6, R6, R11, RZ ;  /* 0x0000000b06067227 */ /* 0x000fc800078e00ff */
[----:B------:R-:W-:Y:S01]  /*0220*/  IMAD.HI.U32 R8, R9, R7, R8 ;  /* 0x0000000709087227 */ /* 0x000fe200078e0008 */
[----:B------:R-:W-:-:S05]  /*0230*/  IADD3 R7, PT, PT, -R6, RZ, RZ ;  /* 0x000000ff06077210 */ /* 0x000fca0007ffe1ff */
[----:B------:R-:W-:Y:S02]  /*0240*/  IMAD R7, R4, R7, R11 ;  /* 0x0000000704077224 */ /* 0x000fe400078e020b */
[----:B------:R-:W-:-:S03]  /*0250*/  IMAD.HI.U32 R10, R8, R11, RZ ;  /* 0x0000000b080a7227 */ /* 0x000fc600078e00ff */
[----:B------:R-:W-:Y:S01]  /*0260*/  ISETP.GT.U32.AND P0, PT, R4, R7, PT ;  /* 0x000000070400720c */ /* 0x000fe20003f04070 */
[----:B------:R-:W-:-:S04]  /*0270*/  IMAD.MOV R8, RZ, RZ, -R10 ;  /* 0x000000ffff087224 */ /* 0x000fc800078e0a0a */
[----:B------:R-:W-:-:S05]  /*0280*/  IMAD R8, R5, R8, R11 ;  /* 0x0000000805087224 */ /* 0x000fca00078e020b */
[----:B------:R-:W-:-:S03]  /*0290*/  ISETP.GT.U32.AND P4, PT, R5, R8, PT ;  /* 0x000000080500720c */ /* 0x000fc60003f84070 */
[----:B------:R-:W-:Y:S01]  /*02a0*/  @!P0 IADD3 R7, PT, PT, R7, -R4, RZ ;  /* 0x8000000407078210 */ /* 0x000fe20007ffe0ff */
[----:B------:R-:W-:-:S03]  /*02b0*/  @!P0 VIADD R6, R6, 0x1 ;  /* 0x0000000106068836 */ /* 0x000fc60000000000 */
[----:B------:R-:W-:Y:S02]  /*02c0*/  ISETP.GE.U32.AND P5, PT, R7, R4, PT ;  /* 0x000000040700720c */ /* 0x000fe40003fa6070 */
[----:B------:R-:W-:-:S04]  /*02d0*/  LOP3.LUT R4, R3, R2, RZ, 0x3c, !PT ;  /* 0x0000000203047212 */ /* 0x000fc800078e3cff */
[-C--:B------:R-:W-:Y:S02]  /*02e0*/  @!P4 IADD3 R8, PT, PT, R8, -R5.reuse, RZ ;  /* 0x800000050808c210 */ /* 0x080fe40007ffe0ff */
[----:B------:R-:W-:Y:S02]  /*02f0*/  ISETP.GE.AND P2, PT, R4, RZ, PT ;  /* 0x000000ff0400720c */ /* 0x000fe40003f46270 */
[----:B------:R-:W-:Y:S02]  /*0300*/  ISETP.GE.U32.AND P3, PT, R8, R5, PT ;  /* 0x000000050800720c */ /* 0x000fe40003f66070 */
[----:B------:R-:W-:Y:S01]  /*0310*/  LOP3.LUT R5, R3, R0, RZ, 0x3c, !PT ;  /* 0x0000000003057212 */ /* 0x000fe200078e3cff */
[----:B------:R-:W0:Y:S01]  /*0320*/  LDC.64 R8, c[0x0][0x3a0] ;  /* 0x0000e800ff087b82 */ /* 0x000e220000000a00 */
[----:B------:R-:W-:Y:S02]  /*0330*/  @P5 IADD3 R6, PT, PT, R6, 0x1, RZ ;  /* 0x0000000106065810 */ /* 0x000fe40007ffe0ff */
[----:B------:R-:W-:-:S02]  /*0340*/  ISETP.GE.AND P0, PT, R5, RZ, PT ;  /* 0x000000ff0500720c */ /* 0x000fc40003f06270 */
[----:B------:R-:W-:Y:S01]  /*0350*/  @!P4 IADD3 R10, PT, PT, R10, 0x1, RZ ;  /* 0x000000010a0ac810 */ /* 0x000fe20007ffe0ff */
[----:B------:R-:W-:Y:S01]  /*0360*/  IMAD.MOV.U32 R13, RZ, RZ, R6 ;  /* 0x000000ffff0d7224 */ /* 0x000fe200078e0006 */
[----:B------:R-:W-:Y:S01]  /*0370*/  ISETP.NE.AND P4, PT, R0, RZ, PT ;  /* 0x000000ff0000720c */ /* 0x000fe20003f85270 */
[----:B------:R-:W1:Y:S02]  /*0380*/  LDC.64 R6, c[0x0][0x3b0] ;  /* 0x0000ec00ff067b82 */ /* 0x000e640000000a00 */
[----:B------:R-:W-:Y:S02]  /*0390*/  @P3 IADD3 R10, PT, PT, R10, 0x1, RZ ;  /* 0x000000010a0a3810 */ /* 0x000fe40007ffe0ff */
[----:B------:R-:W-:Y:S02]  /*03a0*/  @!P2 IADD3 R13, PT, PT, -R13, RZ, RZ ;  /* 0x000000ff0d0da210 */ /* 0x000fe40007ffe1ff */
[----:B------:R-:W-:Y:S02]  /*03b0*/  @!P1 LOP3.LUT R13, RZ, R2, RZ, 0x33, !PT ;  /* 0x00000002ff0d9212 */ /* 0x000fe400078e33ff */
[----:B------:R-:W2:Y:S01]  /*03c0*/  LDC.64 R4, c[0x0][0x388] ;  /* 0x0000e200ff047b82 */ /* 0x000ea20000000a00 */
[----:B------:R-:W-:Y:S01]  /*03d0*/  @!P0 IMAD.MOV R10, RZ, RZ, -R10 ;  /* 0x000000ffff0a8224 */ /* 0x000fe200078e0a0a */
[----:B------:R-:W-:-:S02]  /*03e0*/  IADD3 R11, PT, PT, -R13, RZ, RZ ;  /* 0x000000ff0d0b7210 */ /* 0x000fc40007ffe1ff */
[----:B------:R-:W-:-:S03]  /*03f0*/  @!P4 LOP3.LUT R10, RZ, R0, RZ, 0x33, !PT ;  /* 0x00000000ff0ac212 */ /* 0x000fc600078e33ff */
[----:B------:R-:W-:Y:S01]  /*0400*/  IMAD R12, R2, R11, R3 ;  /* 0x0000000b020c7224 */ /* 0x000fe200078e0203 */
[----:B------:R-:W-:-:S03]  /*0410*/  IADD3 R2, PT, PT, -R10, RZ, RZ ;  /* 0x000000ff0a027210 */ /* 0x000fc60007ffe1ff */
[C-C-:B------:R-:W-:Y:S02]  /*0420*/  IMAD R11, R13.reuse, UR7, R12.reuse ;  /* 0x000000070d0b7c24 */ /* 0x140fe4000f8e020c */
[----:B------:R-:W-:Y:S02]  /*0430*/  IMAD R13, R13, UR8, R12 ;  /* 0x000000080d0d7c24 */ /* 0x000fe4000f8e020c */
[----:B0-----:R-:W-:-:S04]  /*0440*/  IMAD.WIDE R8, R11, 0x4, R8 ;  /* 0x000000040b087825 */ /* 0x001fc800078e0208 */
[----:B------:R-:W-:Y:S02]  /*0450*/  IMAD R3, R0, R2, R3 ;  /* 0x0000000200037224 */ /* 0x000fe400078e0203 */
[----:B-1----:R-:W-:Y:S01]  /*0460*/  IMAD.WIDE R6, R13, 0x4, R6 ;  /* 0x000000040d067825 */ /* 0x002fe200078e0206 */
[----:B-----5:R-:W3:Y:S03]  /*0470*/  LDG.E R8, desc[UR4][R8.64] ;  /* 0x0000000408087981 */ /* 0x020ee6000c1e1900 */
[----:B----4-:R-:W-:Y:S01]  /*0480*/  IMAD R3, R10, UR6, R3 ;  /* 0x000000060a037c24 */ /* 0x010fe2000f8e0203 */
[----:B------:R-:W3:Y:S01]  /*0490*/  LDCU UR6, c[0x0][0x39c] ;  /* 0x00007380ff0677ac */ /* 0x000ee20008000800 */
[----:B------:R-:W4:Y:S02]  /*04a0*/  LDG.E R7, desc[UR4][R6.64] ;  /* 0x0000000406077981 */ /* 0x000f24000c1e1900 */
[----:B--2---:R-:W-:-:S05]  /*04b0*/  IMAD.WIDE R4, R3, 0x4, R4 ;  /* 0x0000000403047825 */ /* 0x004fca00078e0204 */
[----:B------:R-:W2:Y:S01]  /*04c0*/  LDG.E R0, desc[UR4][R4.64] ;  /* 0x0000000404007981 */ /* 0x000ea2000c1e1900 */
[----:B---3--:R-:W-:-:S04]  /*04d0*/  FMUL R2, R8, UR6 ;  /* 0x0000000608027c20 */ /* 0x008fc80008400000 */
[----:B----4-:R-:W-:-:S04]  /*04e0*/  FMUL R3, R2, R7 ;  /* 0x0000000702037220 */ /* 0x010fc80000400000 */
[----:B--2---:R-:W-:-:S05]  /*04f0*/  FFMA R3, R0, UR9, R3 ;  /* 0x0000000900037c23 */ /* 0x004fca0008000003 */
[----:B------:R-:W-:Y:S01]  /*0500*/  STG.E desc[UR4][R4.64], R3 ;  /* 0x0000000304007986 */ /* 0x000fe2000c101904 */
[----:B------:R-:W-:Y:S05]  /*0510*/  EXIT ;  /* 0x000000000000794d */ /* 0x000fea0003800000 */
.L_x_0:
[----:B------:R-:W-:-:S00]  /*0520*/  BRA `(.L_x_0) ;  /* 0xfffffffc00fc7947 */ /* 0x000fc0000383ffff */
[----:B------:R-:W-:-:S00]  /*0530*/  NOP ;  /* 0x0000000000007918 */ /* 0x000fc00000000000 */
        /* <DEDUP_REMOVED lines=12> */
.L_x_1:


//--------------------- .nv.shared.reserved.0     --------------------------
	.section	.nv.shared.reserved.0,"aw",@nobits
	.weak		__nv_reservedSMEM_offset_0_alias
	.size		__nv_reservedSMEM_offset_0_alias, 0, 64
	.other		__nv_reservedSMEM_offset_0_alias,@"STO_CUDA_RESERVED_SHARED STV_DEFAULT"
__nv_reservedSMEM_offset_0_alias:
	.zero		0
	.zero		64


//--------------------- .nv.constant0.addEBEProductKernel --------------------------
	.section	.nv.constant0.addEBEProductKernel,"a",@progbits
	.sectionflags	@""
	.align	4
.nv.constant0.addEBEProductKernel:
	.zero		960


//--------------------- SYMBOLS --------------------------

	.type		.nv.reservedSmem.offset0,@object
	.size		.nv.reservedSmem.offset0,0x4
